//
// Generated by NVIDIA NVVM Compiler
//
// Compiler Build ID: CL-36424714
// Cuda compilation tools, release 13.0, V13.0.88
// Based on NVVM 20.0.0
//

.version 9.0
.target sm_100
.address_size 64

	// .globl	_Z4calcPf
.extern .shared .align 16 .b8 x_shared[];

.visible .entry _Z4calcPf(
	.param .u64 .ptr .align 1 _Z4calcPf_param_0
)
{
	.reg .pred 	%p<10>;
	.reg .b32 	%r<75>;
	.reg .b32 	%f<37>;
	.reg .b64 	%rd<5>;
	.reg .b64 	%fd<164>;

	ld.param.u64 	%rd3, [_Z4calcPf_param_0];
	mov.u32 	%r23, %tid.x;
	mov.u32 	%r24, %ctaid.x;
	mov.u32 	%r25, %ntid.x;
	mad.lo.s32 	%r71, %r24, %r25, %r23;
	mov.u32 	%r26, %nctaid.x;
	mul.lo.s32 	%r2, %r25, %r26;
	setp.gt.s32 	%p1, %r71, 16383;
	@%p1 bra 	$L__BB0_10;
	mov.b32 	%r27, 1127219200;
	mov.b32 	%r28, -2147483648;
	mov.b64 	%fd1, {%r28, %r27};
	mov.u32 	%r66, %r71;
$L__BB0_2:
	add.s32 	%r30, %r66, -1;
	mul.lo.s32 	%r31, %r30, %r66;
	cvt.rn.f64.s32 	%fd14, %r31;
	add.f64 	%fd15, %fd14, 0d4000000000000000;
	sqrt.rn.f64 	%fd160, %fd15;
	{
	.reg .b32 %temp; 
	mov.b64 	{%temp, %r67}, %fd160;
	}
	{
	.reg .b32 %temp; 
	mov.b64 	{%r68, %temp}, %fd160;
	}
	setp.gt.s32 	%p2, %r67, 1048575;
	mov.b32 	%r69, -1023;
	@%p2 bra 	$L__BB0_4;
	mul.f64 	%fd160, %fd160, 0d4350000000000000;
	{
	.reg .b32 %temp; 
	mov.b64 	{%temp, %r67}, %fd160;
	}
	{
	.reg .b32 %temp; 
	mov.b64 	{%r68, %temp}, %fd160;
	}
	mov.b32 	%r69, -1077;
$L__BB0_4:
	add.s32 	%r33, %r67, -1;
	setp.gt.u32 	%p3, %r33, 2146435070;
	@%p3 bra 	$L__BB0_8;
	shr.u32 	%r36, %r67, 20;
	add.s32 	%r70, %r69, %r36;
	and.b32  	%r37, %r67, 1048575;
	or.b32  	%r38, %r37, 1072693248;
	mov.b64 	%fd161, {%r68, %r38};
	setp.lt.u32 	%p5, %r38, 1073127583;
	@%p5 bra 	$L__BB0_7;
	{
	.reg .b32 %temp; 
	mov.b64 	{%r39, %temp}, %fd161;
	}
	{
	.reg .b32 %temp; 
	mov.b64 	{%temp, %r40}, %fd161;
	}
	add.s32 	%r41, %r40, -1048576;
	mov.b64 	%fd161, {%r39, %r41};
	add.s32 	%r70, %r70, 1;
$L__BB0_7:
	add.f64 	%fd17, %fd161, 0dBFF0000000000000;
	add.f64 	%fd18, %fd161, 0d3FF0000000000000;
	rcp.approx.ftz.f64 	%fd19, %fd18;
	neg.f64 	%fd20, %fd18;
	fma.rn.f64 	%fd21, %fd20, %fd19, 0d3FF0000000000000;
	fma.rn.f64 	%fd22, %fd21, %fd21, %fd21;
	fma.rn.f64 	%fd23, %fd22, %fd19, %fd19;
	mul.f64 	%fd24, %fd17, %fd23;
	fma.rn.f64 	%fd25, %fd17, %fd23, %fd24;
	mul.f64 	%fd26, %fd25, %fd25;
	fma.rn.f64 	%fd27, %fd26, 0d3EB1380B3AE80F1E, 0d3ED0EE258B7A8B04;
	fma.rn.f64 	%fd28, %fd27, %fd26, 0d3EF3B2669F02676F;
	fma.rn.f64 	%fd29, %fd28, %fd26, 0d3F1745CBA9AB0956;
	fma.rn.f64 	%fd30, %fd29, %fd26, 0d3F3C71C72D1B5154;
	fma.rn.f64 	%fd31, %fd30, %fd26, 0d3F624924923BE72D;
	fma.rn.f64 	%fd32, %fd31, %fd26, 0d3F8999999999A3C4;
	fma.rn.f64 	%fd33, %fd32, %fd26, 0d3FB5555555555554;
	sub.f64 	%fd34, %fd17, %fd25;
	add.f64 	%fd35, %fd34, %fd34;
	neg.f64 	%fd36, %fd25;
	fma.rn.f64 	%fd37, %fd36, %fd17, %fd35;
	mul.f64 	%fd38, %fd23, %fd37;
	mul.f64 	%fd39, %fd26, %fd33;
	fma.rn.f64 	%fd40, %fd39, %fd25, %fd38;
	xor.b32  	%r42, %r70, -2147483648;
	mov.b32 	%r43, 1127219200;
	mov.b64 	%fd41, {%r42, %r43};
	sub.f64 	%fd42, %fd41, %fd1;
	fma.rn.f64 	%fd43, %fd42, 0d3FE62E42FEFA39EF, %fd25;
	fma.rn.f64 	%fd44, %fd42, 0dBFE62E42FEFA39EF, %fd43;
	sub.f64 	%fd45, %fd44, %fd25;
	sub.f64 	%fd46, %fd40, %fd45;
	fma.rn.f64 	%fd47, %fd42, 0d3C7ABC9E3B39803F, %fd46;
	add.f64 	%fd162, %fd43, %fd47;
	bra.uni 	$L__BB0_9;
$L__BB0_8:
	fma.rn.f64 	%fd16, %fd160, 0d7FF0000000000000, 0d7FF0000000000000;
	{
	.reg .b32 %temp; 
	mov.b64 	{%temp, %r34}, %fd160;
	}
	and.b32  	%r35, %r34, 2147483647;
	setp.eq.s32 	%p4, %r35, 0;
	selp.f64 	%fd162, 0dFFF0000000000000, %fd16, %p4;
$L__BB0_9:
	cvt.rn.f32.f64 	%f4, %fd162;
	shl.b32 	%r44, %r66, 2;
	mov.u32 	%r45, x_shared;
	add.s32 	%r46, %r45, %r44;
	st.shared.f32 	[%r46], %f4;
	add.s32 	%r66, %r66, %r2;
	setp.lt.s32 	%p6, %r66, 16384;
	@%p6 bra 	$L__BB0_2;
$L__BB0_10:
	setp.gt.s32 	%p7, %r71, 16383;
	bar.sync 	0;
	@%p7 bra 	$L__BB0_15;
	cvta.to.global.u64 	%rd1, %rd3;
	mov.u32 	%r50, x_shared;
	add.s32 	%r47, %r50, 32;
$L__BB0_12:
	cvt.rn.f64.s32 	%fd11, %r71;
	mul.wide.s32 	%rd4, %r71, 4;
	add.s64 	%rd2, %rd1, %rd4;
	ld.global.f32 	%f36, [%rd2];
	mov.f64 	%fd163, 0d0000000000000000;
	mov.b32 	%r74, 32;
	mov.b32 	%r73, -16384;
	mov.u32 	%r72, %r47;
$L__BB0_13:
	mul.f64 	%fd49, %fd163, 0d3FB999999999999A;
	sub.f64 	%fd50, %fd11, %fd49;
	add.f64 	%fd51, %fd50, 0d3FF0000000000000;
	ld.shared.v4.f32 	{%f5, %f6, %f7, %f8}, [%r72+-32];
	cvt.f64.f32 	%fd52, %f5;
	cvt.f64.f32 	%fd53, %f36;
	fma.rn.f64 	%fd54, %fd51, %fd52, %fd53;
	cvt.rn.f32.f64 	%f9, %fd54;
	add.s32 	%r51, %r73, 16399;
	add.s32 	%r52, %r73, 16385;
	cvt.rn.f64.u32 	%fd55, %r52;
	mul.f64 	%fd56, %fd55, 0d3FB999999999999A;
	sub.f64 	%fd57, %fd11, %fd56;
	add.f64 	%fd58, %fd57, 0d3FF0000000000000;
	cvt.f64.f32 	%fd59, %f6;
	cvt.f64.f32 	%fd60, %f9;
	fma.rn.f64 	%fd61, %fd58, %fd59, %fd60;
	cvt.rn.f32.f64 	%f10, %fd61;
	add.s32 	%r53, %r73, 16386;
	cvt.rn.f64.u32 	%fd62, %r53;
	mul.f64 	%fd63, %fd62, 0d3FB999999999999A;
	sub.f64 	%fd64, %fd11, %fd63;
	add.f64 	%fd65, %fd64, 0d3FF0000000000000;
	cvt.f64.f32 	%fd66, %f7;
	cvt.f64.f32 	%fd67, %f10;
	fma.rn.f64 	%fd68, %fd65, %fd66, %fd67;
	cvt.rn.f32.f64 	%f11, %fd68;
	add.s32 	%r54, %r73, 16387;
	cvt.rn.f64.u32 	%fd69, %r54;
	mul.f64 	%fd70, %fd69, 0d3FB999999999999A;
	sub.f64 	%fd71, %fd11, %fd70;
	add.f64 	%fd72, %fd71, 0d3FF0000000000000;
	cvt.f64.f32 	%fd73, %f8;
	cvt.f64.f32 	%fd74, %f11;
	fma.rn.f64 	%fd75, %fd72, %fd73, %fd74;
	cvt.rn.f32.f64 	%f12, %fd75;
	add.s32 	%r55, %r73, 16388;
	cvt.rn.f64.u32 	%fd76, %r55;
	mul.f64 	%fd77, %fd76, 0d3FB999999999999A;
	sub.f64 	%fd78, %fd11, %fd77;
	add.f64 	%fd79, %fd78, 0d3FF0000000000000;
	ld.shared.v4.f32 	{%f13, %f14, %f15, %f16}, [%r72+-16];
	cvt.f64.f32 	%fd80, %f13;
	cvt.f64.f32 	%fd81, %f12;
	fma.rn.f64 	%fd82, %fd79, %fd80, %fd81;
	cvt.rn.f32.f64 	%f17, %fd82;
	add.s32 	%r56, %r73, 16389;
	cvt.rn.f64.u32 	%fd83, %r56;
	mul.f64 	%fd84, %fd83, 0d3FB999999999999A;
	sub.f64 	%fd85, %fd11, %fd84;
	add.f64 	%fd86, %fd85, 0d3FF0000000000000;
	cvt.f64.f32 	%fd87, %f14;
	cvt.f64.f32 	%fd88, %f17;
	fma.rn.f64 	%fd89, %fd86, %fd87, %fd88;
	cvt.rn.f32.f64 	%f18, %fd89;
	add.s32 	%r57, %r73, 16390;
	cvt.rn.f64.u32 	%fd90, %r57;
	mul.f64 	%fd91, %fd90, 0d3FB999999999999A;
	sub.f64 	%fd92, %fd11, %fd91;
	add.f64 	%fd93, %fd92, 0d3FF0000000000000;
	cvt.f64.f32 	%fd94, %f15;
	cvt.f64.f32 	%fd95, %f18;
	fma.rn.f64 	%fd96, %fd93, %fd94, %fd95;
	cvt.rn.f32.f64 	%f19, %fd96;
	add.s32 	%r58, %r73, 16391;
	cvt.rn.f64.u32 	%fd97, %r58;
	mul.f64 	%fd98, %fd97, 0d3FB999999999999A;
	sub.f64 	%fd99, %fd11, %fd98;
	add.f64 	%fd100, %fd99, 0d3FF0000000000000;
	cvt.f64.f32 	%fd101, %f16;
	cvt.f64.f32 	%fd102, %f19;
	fma.rn.f64 	%fd103, %fd100, %fd101, %fd102;
	cvt.rn.f32.f64 	%f20, %fd103;
	add.s32 	%r59, %r73, 16392;
	cvt.rn.f64.u32 	%fd104, %r59;
	mul.f64 	%fd105, %fd104, 0d3FB999999999999A;
	sub.f64 	%fd106, %fd11, %fd105;
	add.f64 	%fd107, %fd106, 0d3FF0000000000000;
	ld.shared.v4.f32 	{%f21, %f22, %f23, %f24}, [%r72];
	cvt.f64.f32 	%fd108, %f21;
	cvt.f64.f32 	%fd109, %f20;
	fma.rn.f64 	%fd110, %fd107, %fd108, %fd109;
	cvt.rn.f32.f64 	%f25, %fd110;
	add.s32 	%r60, %r73, 16393;
	cvt.rn.f64.u32 	%fd111, %r60;
	mul.f64 	%fd112, %fd111, 0d3FB999999999999A;
	sub.f64 	%fd113, %fd11, %fd112;
	add.f64 	%fd114, %fd113, 0d3FF0000000000000;
	cvt.f64.f32 	%fd115, %f22;
	cvt.f64.f32 	%fd116, %f25;
	fma.rn.f64 	%fd117, %fd114, %fd115, %fd116;
	cvt.rn.f32.f64 	%f26, %fd117;
	add.s32 	%r61, %r73, 16394;
	cvt.rn.f64.u32 	%fd118, %r61;
	mul.f64 	%fd119, %fd118, 0d3FB999999999999A;
	sub.f64 	%fd120, %fd11, %fd119;
	add.f64 	%fd121, %fd120, 0d3FF0000000000000;
	cvt.f64.f32 	%fd122, %f23;
	cvt.f64.f32 	%fd123, %f26;
	fma.rn.f64 	%fd124, %fd121, %fd122, %fd123;
	cvt.rn.f32.f64 	%f27, %fd124;
	add.s32 	%r62, %r73, 16395;
	cvt.rn.f64.u32 	%fd125, %r62;
	mul.f64 	%fd126, %fd125, 0d3FB999999999999A;
	sub.f64 	%fd127, %fd11, %fd126;
	add.f64 	%fd128, %fd127, 0d3FF0000000000000;
	cvt.f64.f32 	%fd129, %f24;
	cvt.f64.f32 	%fd130, %f27;
	fma.rn.f64 	%fd131, %fd128, %fd129, %fd130;
	cvt.rn.f32.f64 	%f28, %fd131;
	add.s32 	%r63, %r73, 16396;
	cvt.rn.f64.u32 	%fd132, %r63;
	mul.f64 	%fd133, %fd132, 0d3FB999999999999A;
	sub.f64 	%fd134, %fd11, %fd133;
	add.f64 	%fd135, %fd134, 0d3FF0000000000000;
	ld.shared.v4.f32 	{%f29, %f30, %f31, %f32}, [%r72+16];
	cvt.f64.f32 	%fd136, %f29;
	cvt.f64.f32 	%fd137, %f28;
	fma.rn.f64 	%fd138, %fd135, %fd136, %fd137;
	cvt.rn.f32.f64 	%f33, %fd138;
	add.s32 	%r64, %r73, 16397;
	cvt.rn.f64.u32 	%fd139, %r64;
	mul.f64 	%fd140, %fd139, 0d3FB999999999999A;
	sub.f64 	%fd141, %fd11, %fd140;
	add.f64 	%fd142, %fd141, 0d3FF0000000000000;
	cvt.f64.f32 	%fd143, %f30;
	cvt.f64.f32 	%fd144, %f33;
	fma.rn.f64 	%fd145, %fd142, %fd143, %fd144;
	cvt.rn.f32.f64 	%f34, %fd145;
	add.s32 	%r65, %r73, 16398;
	cvt.rn.f64.u32 	%fd146, %r65;
	mul.f64 	%fd147, %fd146, 0d3FB999999999999A;
	sub.f64 	%fd148, %fd11, %fd147;
	add.f64 	%fd149, %fd148, 0d3FF0000000000000;
	cvt.f64.f32 	%fd150, %f31;
	cvt.f64.f32 	%fd151, %f34;
	fma.rn.f64 	%fd152, %fd149, %fd150, %fd151;
	cvt.rn.f32.f64 	%f35, %fd152;
	cvt.rn.f64.u32 	%fd153, %r51;
	mul.f64 	%fd154, %fd153, 0d3FB999999999999A;
	sub.f64 	%fd155, %fd11, %fd154;
	add.f64 	%fd156, %fd155, 0d3FF0000000000000;
	cvt.f64.f32 	%fd157, %f32;
	cvt.f64.f32 	%fd158, %f35;
	fma.rn.f64 	%fd159, %fd156, %fd157, %fd158;
	cvt.rn.f32.f64 	%f36, %fd159;
	add.f64 	%fd163, %fd163, 0d4030000000000000;
	add.s32 	%r74, %r74, 64;
	add.s32 	%r73, %r73, 16;
	add.s32 	%r72, %r72, 64;
	setp.ne.s32 	%p8, %r74, 65568;
	@%p8 bra 	$L__BB0_13;
	st.global.f32 	[%rd2], %f36;
	add.s32 	%r71, %r71, %r2;
	setp.lt.s32 	%p9, %r71, 16384;
	@%p9 bra 	$L__BB0_12;
$L__BB0_15:
	ret;

}


// ===== COMPILED SASS (sm_100) =====

	.target	sm_100

	.elftype	@"ET_EXEC"


//--------------------- .note.nv.tkinfo           --------------------------
	.section	.note.nv.tkinfo,"",@"SHT_NOTE"
	.sectionflags	@"SHF_NOTE_NV_TKINFO"
	.tkinfo
        /*0018*/ 	.word	0x00000002
        /*0030*/ 	.string	""
        /*0030*/ 	.string	"ptxas"
        /*0030*/ 	.string	"Cuda compilation tools, release 13.0, V13.0.88"
        /*0030*/ 	.string	"Build cuda_13.0.r13.0/compiler.36424714_0"
        /*0030*/ 	.string	"-arch sm_100 -m 64 "



//--------------------- .note.nv.cuinfo           --------------------------
	.section	.note.nv.cuinfo,"",@"SHT_NOTE"
	.sectionflags	@"SHF_NOTE_NV_CUINFO"
        /*0018*/ 	.short	0x0002
        /*001a*/ 	.short	0x0064
        /*001c*/ 	.short	0x0082
	.zero		2


//--------------------- .nv.info                  --------------------------
	.section	.nv.info,"",@"SHT_CUDA_INFO"
	.align	4


	//----- nvinfo : EIATTR_REGCOUNT
	.align		4
        /*0000*/ 	.byte	0x04, 0x2f
        /*0002*/ 	.short	(.L_1 - .L_0)
	.align		4
.L_0:
        /*0004*/ 	.word	index@(_Z4calcPf)
        /*0008*/ 	.word	0x00000020


	//----- nvinfo : EIATTR_FRAME_SIZE
	.align		4
.L_1:
        /*000c*/ 	.byte	0x04, 0x11
        /*000e*/ 	.short	(.L_3 - .L_2)
	.align		4
.L_2:
        /*0010*/ 	.word	index@($__internal_0_$__cuda_sm20_dsqrt_rn_f64_mediumpath_v1)
        /*0014*/ 	.word	0x00000000


	//----- nvinfo : EIATTR_FRAME_SIZE
	.align		4
.L_3:
        /*0018*/ 	.byte	0x04, 0x11
        /*001a*/ 	.short	(.L_5 - .L_4)
	.align		4
.L_4:
        /*001c*/ 	.word	index@(_Z4calcPf)
        /*0020*/ 	.word	0x00000000


	//----- nvinfo : EIATTR_MIN_STACK_SIZE
	.align		4
.L_5:
        /*0024*/ 	.byte	0x04, 0x12
        /*0026*/ 	.short	(.L_7 - .L_6)
	.align		4
.L_6:
        /*0028*/ 	.word	index@(_Z4calcPf)
        /*002c*/ 	.word	0x00000000
.L_7:


//--------------------- .nv.compat                --------------------------
	.section	.nv.compat,"",@"SHT_CUDA_COMPAT_INFO"
	.align	4
        /*0000*/ 	.byte	0x02, 0x09, 0x00, 0x00, 0x02, 0x02, 0x01, 0x00, 0x02, 0x05, 0x05, 0x00, 0x03, 0x07, 0x01, 0x01
        /*0010*/ 	.byte	0x02, 0x03, 0x00, 0x00, 0x02, 0x06, 0x01, 0x00, 0x04, 0x0b, 0x08, 0x00, 0x01, 0x00, 0x00, 0x00
        /*0020*/ 	.byte	0x00, 0x00, 0x00, 0x00


//--------------------- .nv.info._Z4calcPf        --------------------------
	.section	.nv.info._Z4calcPf,"",@"SHT_CUDA_INFO"
	.sectionflags	@""
	.align	4


	//----- nvinfo : EIATTR_CUDA_API_VERSION
	.align		4
        /*0000*/ 	.byte	0x04, 0x37
        /*0002*/ 	.short	(.L_9 - .L_8)
.L_8:
        /*0004*/ 	.word	0x00000082


	//----- nvinfo : EIATTR_KPARAM_INFO
	.align		4
.L_9:
        /*0008*/ 	.byte	0x04, 0x17
        /*000a*/ 	.short	(.L_11 - .L_10)
.L_10:
        /*000c*/ 	.word	0x00000000
        /*0010*/ 	.short	0x0000
        /*0012*/ 	.short	0x0000
        /*0014*/ 	.byte	0x00, 0xf5, 0x21, 0x00


	//----- nvinfo : EIATTR_SPARSE_MMA_MASK
	.align		4
.L_11:
        /*0018*/ 	.byte	0x03, 0x50
        /*001a*/ 	.short	0x0000


	//----- nvinfo : EIATTR_MAXREG_COUNT
	.align		4
        /*001c*/ 	.byte	0x03, 0x1b
        /*001e*/ 	.short	0x00ff


	//----- nvinfo : EIATTR_NUM_BARRIERS
	.align		4
        /*0020*/ 	.byte	0x02, 0x4c
        /*0022*/ 	.byte	0x01
	.zero		1


	//----- nvinfo : EIATTR_MERCURY_ISA_VERSION
	.align		4
        /*0024*/ 	.byte	0x03, 0x5f
        /*0026*/ 	.short	0x0101


	//----- nvinfo : EIATTR_VRC_CTA_INIT_COUNT
	.align		4
        /*0028*/ 	.byte	0x02, 0x4a
	.zero		1
	.zero		1


	//----- nvinfo : EIATTR_EXIT_INSTR_OFFSETS
	.align		4
        /*002c*/ 	.byte	0x04, 0x1c
        /*002e*/ 	.short	(.L_13 - .L_12)


	//   ....[0]....
.L_12:
        /*0030*/ 	.word	0x00000840


	//   ....[1]....
        /*0034*/ 	.word	0x00001200


	//----- nvinfo : EIATTR_CRS_STACK_SIZE
	.align		4
.L_13:
        /*0038*/ 	.byte	0x04, 0x1e
        /*003a*/ 	.short	(.L_15 - .L_14)
.L_14:
        /*003c*/ 	.word	0x00000000


	//----- nvinfo : EIATTR_CBANK_PARAM_SIZE
	.align		4
.L_15:
        /*0040*/ 	.byte	0x03, 0x19
        /*0042*/ 	.short	0x0008


	//----- nvinfo : EIATTR_PARAM_CBANK
	.align		4
        /*0044*/ 	.byte	0x04, 0x0a
        /*0046*/ 	.short	(.L_17 - .L_16)
	.align		4
.L_16:
        /*0048*/ 	.word	index@(.nv.constant0._Z4calcPf)
        /*004c*/ 	.short	0x0380
        /*004e*/ 	.short	0x0008


	//----- nvinfo : EIATTR_SW_WAR
	.align		4
.L_17:
        /*0050*/ 	.byte	0x04, 0x36
        /*0052*/ 	.short	(.L_19 - .L_18)
.L_18:
        /*0054*/ 	.word	0x00000008
.L_19:


//--------------------- .nv.callgraph             --------------------------
	.section	.nv.callgraph,"",@"SHT_CUDA_CALLGRAPH"
	.align	4
	.sectionentsize	8
	.align		4
        /*0000*/ 	.word	0x00000000
	.align		4
        /*0004*/ 	.word	0xffffffff
	.align		4
        /*0008*/ 	.word	0x00000000
	.align		4
        /*000c*/ 	.word	0xfffffffe
	.align		4
        /*0010*/ 	.word	0x00000000
	.align		4
        /*0014*/ 	.word	0xfffffffd
	.align		4
        /*0018*/ 	.word	0x00000000
	.align		4
        /*001c*/ 	.word	0xfffffffc


//--------------------- .text._Z4calcPf           --------------------------
	.section	.text._Z4calcPf,"ax",@progbits
	.align	128
        .global         _Z4calcPf
        .type           _Z4calcPf,@function
        .size           _Z4calcPf,(.L_x_15 - _Z4calcPf)
        .other          _Z4calcPf,@"STO_CUDA_ENTRY STV_DEFAULT"
_Z4calcPf:
.text._Z4calcPf:
[----:B------:R-:W-:Y:S01]  /*0000*/  LDC R1, c[0x0][0x37c] ;  /* 0x0000df00ff017b82 */ /* 0x000fe20000000800 */
[----:B------:R-:W0:Y:S07]  /*0010*/  S2R R0, SR_TID.X ;  /* 0x0000000000007919 */ /* 0x000e2e0000002100 */
[----:B------:R-:W0:Y:S01]  /*0020*/  S2UR UR4, SR_CTAID.X ;  /* 0x00000000000479c3 */ /* 0x000e220000002500 */
[----:B------:R-:W-:Y:S07]  /*0030*/  BSSY.RECONVERGENT B0, `(.L_x_0) ;  /* 0x000007e000007945 */ /* 0x000fee0003800200 */
[----:B------:R-:W0:Y:S01]  /*0040*/  LDC R17, c[0x0][0x360] ;  /* 0x0000d800ff117b82 */ /* 0x000e220000000800 */
[----:B------:R-:W1:Y:S01]  /*0050*/  LDCU UR5, c[0x0][0x370] ;  /* 0x00006e00ff0577ac */ /* 0x000e620008000800 */
[----:B0-----:R-:W-:-:S02]  /*0060*/  IMAD R0, R17, UR4, R0 ;  /* 0x0000000411007c24 */ /* 0x001fc4000f8e0200 */
[----:B-1----:R-:W-:-:S03]  /*0070*/  IMAD R17, R17, UR5, RZ ;  /* 0x0000000511117c24 */ /* 0x002fc6000f8e02ff */
[----:B------:R-:W-:-:S13]  /*0080*/  ISETP.GT.AND P0, PT, R0, 0x3fff, PT ;  /* 0x00003fff0000780c */ /* 0x000fda0003f04270 */
[----:B------:R-:W-:Y:S05]  /*0090*/  @P0 BRA `(.L_x_1) ;  /* 0x0000000400dc0947 */ /* 0x000fea0003800000 */
[----:B------:R-:W-:-:S07]  /*00a0*/  IMAD.MOV.U32 R2, RZ, RZ, R0 ;  /* 0x000000ffff027224 */ /* 0x000fce00078e0000 */
.L_x_7:
[----:B------:R-:W-:Y:S01]  /*00b0*/  VIADD R3, R2, 0xffffffff ;  /* 0xffffffff02037836 */ /* 0x000fe20000000000 */
[----:B------:R-:W-:Y:S01]  /*00c0*/  BSSY.RECONVERGENT B1, `(.L_x_2) ;  /* 0x0000016000017945 */ /* 0x000fe20003800200 */
[----:B------:R-:W-:Y:S02]  /*00d0*/  IMAD.MOV.U32 R10, RZ, RZ, 0x0 ;  /* 0x00000000ff0a7424 */ /* 0x000fe400078e00ff */
[----:B------:R-:W-:Y:S02]  /*00e0*/  IMAD R3, R3, R2, RZ ;  /* 0x0000000203037224 */ /* 0x000fe400078e02ff */
[----:B------:R-:W-:Y:S02]  /*00f0*/  IMAD.MOV.U32 R11, RZ, RZ, 0x3fd80000 ;  /* 0x3fd80000ff0b7424 */ /* 0x000fe400078e00ff */
[----:B------:R-:W0:Y:S02]  /*0100*/  I2F.F64 R8, R3 ;  /* 0x0000000300087312 */ /* 0x000e240000201c00 */
[----:B0-----:R-:W-:-:S06]  /*0110*/  DADD R8, R8, 2 ;  /* 0x4000000008087429 */ /* 0x001fcc0000000000 */
[----:B------:R-:W0:Y:S04]  /*0120*/  MUFU.RSQ64H R7, R9 ;  /* 0x0000000900077308 */ /* 0x000e280000001c00 */
[----:B------:R-:W-:-:S04]  /*0130*/  IADD3 R6, PT, PT, R9, -0x3500000, RZ ;  /* 0xfcb0000009067810 */ /* 0x000fc80007ffe0ff */
[----:B------:R-:W-:Y:S02]  /*0140*/  ISETP.GE.U32.AND P0, PT, R6, 0x7ca00000, PT ;  /* 0x7ca000000600780c */ /* 0x000fe40003f06070 */
[----:B0-----:R-:W-:-:S08]  /*0150*/  DMUL R4, R6, R6 ;  /* 0x0000000606047228 */ /* 0x001fd00000000000 */
[----:B------:R-:W-:-:S08]  /*0160*/  DFMA R4, R8, -R4, 1 ;  /* 0x3ff000000804742b */ /* 0x000fd00000000804 */
[----:B------:R-:W-:Y:S02]  /*0170*/  DFMA R10, R4, R10, 0.5 ;  /* 0x3fe00000040a742b */ /* 0x000fe4000000000a */
[----:B------:R-:W-:-:S08]  /*0180*/  DMUL R4, R6, R4 ;  /* 0x0000000406047228 */ /* 0x000fd00000000000 */
[----:B------:R-:W-:-:S08]  /*0190*/  DFMA R14, R10, R4, R6 ;  /* 0x000000040a0e722b */ /* 0x000fd00000000006 */
[----:B------:R-:W-:Y:S02]  /*01a0*/  DMUL R18, R8, R14 ;  /* 0x0000000e08127228 */ /* 0x000fe40000000000 */
[----:B------:R-:W-:Y:S01]  /*01b0*/  IADD3 R13, PT, PT, R15, -0x100000, RZ ;  /* 0xfff000000f0d7810 */ /* 0x000fe20007ffe0ff */
[----:B------:R-:W-:-:S05]  /*01c0*/  IMAD.MOV.U32 R12, RZ, RZ, R14 ;  /* 0x000000ffff0c7224 */ /* 0x000fca00078e000e */
[----:B------:R-:W-:-:S08]  /*01d0*/  DFMA R20, R18, -R18, R8 ;  /* 0x800000121214722b */ /* 0x000fd00000000008 */
[----:B------:R-:W-:Y:S01]  /*01e0*/  DFMA R10, R20, R12, R18 ;  /* 0x0000000c140a722b */ /* 0x000fe20000000012 */
[----:B------:R-:W-:Y:S10]  /*01f0*/  @!P0 BRA `(.L_x_3) ;  /* 0x0000000000088947 */ /* 0x000ff40003800000 */
[----:B------:R-:W-:-:S07]  /*0200*/  MOV R4, 0x220 ;  /* 0x0000022000047802 */ /* 0x000fce0000000f00 */
[----:B------:R-:W-:Y:S05]  /*0210*/  CALL.REL.NOINC `($__internal_0_$__cuda_sm20_dsqrt_rn_f64_mediumpath_v1) ;  /* 0x0000000c00fc7944 */ /* 0x000fea0003c00000 */
.L_x_3:
[----:B------:R-:W-:Y:S05]  /*0220*/  BSYNC.RECONVERGENT B1 ;  /* 0x0000000000017941 */ /* 0x000fea0003800200 */
.L_x_2:
[----:B------:R-:W-:Y:S01]  /*0230*/  ISETP.GT.AND P0, PT, R11, 0xfffff, PT ;  /* 0x000fffff0b00780c */ /* 0x000fe20003f04270 */
[----:B------:R-:W-:Y:S01]  /*0240*/  IMAD.MOV.U32 R6, RZ, RZ, R10 ;  /* 0x000000ffff067224 */ /* 0x000fe200078e000a */
[----:B------:R-:W-:Y:S01]  /*0250*/  MOV R7, R11 ;  /* 0x0000000b00077202 */ /* 0x000fe20000000f00 */
[----:B------:R-:W-:Y:S01]  /*0260*/  IMAD.MOV.U32 R4, RZ, RZ, R11 ;  /* 0x000000ffff047224 */ /* 0x000fe200078e000b */
[----:B------:R-:W-:Y:S09]  /*0270*/  BSSY.RECONVERGENT B1, `(.L_x_4) ;  /* 0x0000050000017945 */ /* 0x000ff20003800200 */
[----:B------:R-:W-:-:S10]  /*0280*/  @!P0 DMUL R6, R6, 1.80143985094819840000e+16 ;  /* 0x4350000006068828 */ /* 0x000fd40000000000 */
[----:B------:R-:W-:Y:S01]  /*0290*/  @!P0 IMAD.MOV.U32 R4, RZ, RZ, R7 ;  /* 0x000000ffff048224 */ /* 0x000fe200078e0007 */
[----:B------:R-:W-:-:S04]  /*02a0*/  @!P0 MOV R10, R6 ;  /* 0x00000006000a8202 */ /* 0x000fc80000000f00 */
[----:B------:R-:W-:-:S04]  /*02b0*/  IADD3 R3, PT, PT, R4, -0x1, RZ ;  /* 0xffffffff04037810 */ /* 0x000fc80007ffe0ff */
[----:B------:R-:W-:Y:S01]  /*02c0*/  ISETP.GT.U32.AND P1, PT, R3, 0x7feffffe, PT ;  /* 0x7feffffe0300780c */ /* 0x000fe20003f24070 */
[----:B------:R-:W-:Y:S02]  /*02d0*/  IMAD.MOV.U32 R3, RZ, RZ, -0x3ff ;  /* 0xfffffc01ff037424 */ /* 0x000fe400078e00ff */
[----:B------:R-:W-:-:S10]  /*02e0*/  @!P0 IMAD.MOV.U32 R3, RZ, RZ, -0x435 ;  /* 0xfffffbcbff038424 */ /* 0x000fd400078e00ff */
[----:B------:R-:W-:Y:S05]  /*02f0*/  @P1 BRA `(.L_x_5) ;  /* 0x0000000400041947 */ /* 0x000fea0003800000 */
[C---:B------:R-:W-:Y:S01]  /*0300*/  LOP3.LUT R5, R4.reuse, 0xfffff, RZ, 0xc0, !PT ;  /* 0x000fffff04057812 */ /* 0x040fe200078ec0ff */
[----:B------:R-:W-:Y:S01]  /*0310*/  IMAD.MOV.U32 R6, RZ, RZ, R10 ;  /* 0x000000ffff067224 */ /* 0x000fe200078e000a */
[----:B------:R-:W-:Y:S01]  /*0320*/  MOV R19, 0x3ed0ee25 ;  /* 0x3ed0ee2500137802 */ /* 0x000fe20000000f00 */
[----:B------:R-:W-:Y:S01]  /*0330*/  IMAD.MOV.U32 R8, RZ, RZ, RZ ;  /* 0x000000ffff087224 */ /* 0x000fe200078e00ff */
[----:B------:R-:W-:Y:S01]  /*0340*/  LOP3.LUT R7, R5, 0x3ff00000, RZ, 0xfc, !PT ;  /* 0x3ff0000005077812 */ /* 0x000fe200078efcff */
[----:B------:R-:W-:Y:S01]  /*0350*/  IMAD.MOV.U32 R18, RZ, RZ, -0x748574fc ;  /* 0x8b7a8b04ff127424 */ /* 0x000fe200078e00ff */
[----:B------:R-:W-:Y:S01]  /*0360*/  UMOV UR4, 0x3ae80f1e ;  /* 0x3ae80f1e00047882 */ /* 0x000fe20000000000 */
[----:B------:R-:W-:Y:S01]  /*0370*/  UMOV UR5, 0x3eb1380b ;  /* 0x3eb1380b00057882 */ /* 0x000fe20000000000 */
[----:B------:R-:W-:Y:S01]  /*0380*/  ISETP.GE.U32.AND P0, PT, R7, 0x3ff6a09f, PT ;  /* 0x3ff6a09f0700780c */ /* 0x000fe20003f06070 */
[----:B------:R-:W-:Y:S01]  /*0390*/  IMAD.MOV.U32 R21, RZ, RZ, 0x43300000 ;  /* 0x43300000ff157424 */ /* 0x000fe200078e00ff */
[----:B------:R-:W-:Y:S01]  /*03a0*/  LEA.HI R3, R4, R3, RZ, 0xc ;  /* 0x0000000304037211 */ /* 0x000fe200078f60ff */
[----:B------:R-:W-:Y:S01]  /*03b0*/  UMOV UR6, 0x80000000 ;  /* 0x8000000000067882 */ /* 0x000fe20000000000 */
[----:B------:R-:W-:-:S09]  /*03c0*/  UMOV UR7, 0x43300000 ;  /* 0x4330000000077882 */ /* 0x000fd20000000000 */
[----:B------:R-:W-:Y:S02]  /*03d0*/  @P0 VIADD R5, R7, 0xfff00000 ;  /* 0xfff0000007050836 */ /* 0x000fe40000000000 */
[----:B------:R-:W-:-:S03]  /*03e0*/  @P0 VIADD R3, R3, 0x1 ;  /* 0x0000000103030836 */ /* 0x000fc60000000000 */
[----:B------:R-:W-:Y:S02]  /*03f0*/  @P0 MOV R7, R5 ;  /* 0x0000000500070202 */ /* 0x000fe40000000f00 */
[----:B------:R-:W-:-:S04]  /*0400*/  LOP3.LUT R20, R3, 0x80000000, RZ, 0x3c, !PT ;  /* 0x8000000003147812 */ /* 0x000fc800078e3cff */
[C---:B------:R-:W-:Y:S02]  /*0410*/  DADD R14, R6.reuse, 1 ;  /* 0x3ff00000060e7429 */ /* 0x040fe40000000000 */
[----:B------:R-:W-:-:S04]  /*0420*/  DADD R6, R6, -1 ;  /* 0xbff0000006067429 */ /* 0x000fc80000000000 */
[----:B------:R-:W0:Y:S02]  /*0430*/  MUFU.RCP64H R9, R15 ;  /* 0x0000000f00097308 */ /* 0x000e240000001800 */
[----:B0-----:R-:W-:-:S08]  /*0440*/  DFMA R10, -R14, R8, 1 ;  /* 0x3ff000000e0a742b */ /* 0x001fd00000000108 */
[----:B------:R-:W-:-:S08]  /*0450*/  DFMA R10, R10, R10, R10 ;  /* 0x0000000a0a0a722b */ /* 0x000fd0000000000a */
[----:B------:R-:W-:-:S08]  /*0460*/  DFMA R8, R8, R10, R8 ;  /* 0x0000000a0808722b */ /* 0x000fd00000000008 */
[----:B------:R-:W-:-:S08]  /*0470*/  DMUL R10, R6, R8 ;  /* 0x00000008060a7228 */ /* 0x000fd00000000000 */
[----:B------:R-:W-:-:S08]  /*0480*/  DFMA R10, R6, R8, R10 ;  /* 0x00000008060a722b */ /* 0x000fd0000000000a */
[----:B------:R-:W-:Y:S02]  /*0490*/  DMUL R12, R10, R10 ;  /* 0x0000000a0a0c7228 */ /* 0x000fe40000000000 */
[----:B------:R-:W-:-:S06]  /*04a0*/  DADD R4, R6, -R10 ;  /* 0x0000000006047229 */ /* 0x000fcc000000080a */
[----:B------:R-:W-:Y:S01]  /*04b0*/  DFMA R14, R12, UR4, R18 ;  /* 0x000000040c0e7c2b */ /* 0x000fe20008000012 */
[----:B------:R-:W-:Y:S01]  /*04c0*/  UMOV UR4, 0x9f02676f ;  /* 0x9f02676f00047882 */ /* 0x000fe20000000000 */
[----:B------:R-:W-:Y:S01]  /*04d0*/  UMOV UR5, 0x3ef3b266 ;  /* 0x3ef3b26600057882 */ /* 0x000fe20000000000 */
[----:B------:R-:W-:Y:S02]  /*04e0*/  DADD R18, R4, R4 ;  /* 0x0000000004127229 */ /* 0x000fe40000000004 */
[----:B------:R-:W-:Y:S01]  /*04f0*/  DADD R4, R20, -UR6 ;  /* 0x8000000614047e29 */ /* 0x000fe20008000000 */
[----:B------:R-:W-:Y:S01]  /*0500*/  UMOV UR6, 0xfefa39ef ;  /* 0xfefa39ef00067882 */ /* 0x000fe20000000000 */
[----:B------:R-:W-:Y:S01]  /*0510*/  UMOV UR7, 0x3fe62e42 ;  /* 0x3fe62e4200077882 */ /* 0x000fe20000000000 */
[----:B------:R-:W-:Y:S01]  /*0520*/  DFMA R14, R12, R14, UR4 ;  /* 0x000000040c0e7e2b */ /* 0x000fe2000800000e */
[----:B------:R-:W-:Y:S01]  /*0530*/  UMOV UR4, 0xa9ab0956 ;  /* 0xa9ab095600047882 */ /* 0x000fe20000000000 */
[----:B------:R-:W-:Y:S01]  /*0540*/  UMOV UR5, 0x3f1745cb ;  /* 0x3f1745cb00057882 */ /* 0x000fe20000000000 */
[----:B------:R-:W-:-:S02]  /*0550*/  DFMA R18, R6, -R10, R18 ;  /* 0x8000000a0612722b */ /* 0x000fc40000000012 */
[----:B------:R-:W-:-:S03]  /*0560*/  DFMA R6, R4, UR6, R10 ;  /* 0x0000000604067c2b */ /* 0x000fc6000800000a */
[----:B------:R-:W-:Y:S01]  /*0570*/  DFMA R14, R12, R14, UR4 ;  /* 0x000000040c0e7e2b */ /* 0x000fe2000800000e */
[----:B------:R-:W-:Y:S01]  /*0580*/  UMOV UR4, 0x2d1b5154 ;  /* 0x2d1b515400047882 */ /* 0x000fe20000000000 */
[----:B------:R-:W-:Y:S01]  /*0590*/  UMOV UR5, 0x3f3c71c7 ;  /* 0x3f3c71c700057882 */ /* 0x000fe20000000000 */
[----:B------:R-:W-:-:S05]  /*05a0*/  DMUL R18, R8, R18 ;  /* 0x0000001208127228 */ /* 0x000fca0000000000 */
[----:B------:R-:W-:Y:S01]  /*05b0*/  DFMA R14, R12, R14, UR4 ;  /* 0x000000040c0e7e2b */ /* 0x000fe2000800000e */
[----:B------:R-:W-:Y:S01]  /*05c0*/  UMOV UR4, 0x923be72d ;  /* 0x923be72d00047882 */ /* 0x000fe20000000000 */
[----:B------:R-:W-:-:S06]  /*05d0*/  UMOV UR5, 0x3f624924 ;  /* 0x3f62492400057882 */ /* 0x000fcc0000000000 */
        /* <DEDUP_REMOVED lines=8> */
[----:B------:R-:W-:Y:S02]  /*0660*/  UMOV UR5, 0x3fe62e42 ;  /* 0x3fe62e4200057882 */ /* 0x000fe40000000000 */
[----:B------:R-:W-:Y:S01]  /*0670*/  DFMA R20, R4, -UR4, R6 ;  /* 0x8000000404147c2b */ /* 0x000fe20008000006 */
[----:B------:R-:W-:Y:S01]  /*0680*/  UMOV UR4, 0x3b39803f ;  /* 0x3b39803f00047882 */ /* 0x000fe20000000000 */
[----:B------:R-:W-:Y:S02]  /*0690*/  UMOV UR5, 0x3c7abc9e ;  /* 0x3c7abc9e00057882 */ /* 0x000fe40000000000 */
[----:B------:R-:W-:-:S04]  /*06a0*/  DMUL R14, R12, R14 ;  /* 0x0000000e0c0e7228 */ /* 0x000fc80000000000 */
[----:B------:R-:W-:-:S04]  /*06b0*/  DADD R20, -R10, R20 ;  /* 0x000000000a147229 */ /* 0x000fc80000000114 */
[----:B------:R-:W-:-:S08]  /*06c0*/  DFMA R14, R10, R14, R18 ;  /* 0x0000000e0a0e722b */ /* 0x000fd00000000012 */
[----:B------:R-:W-:-:S08]  /*06d0*/  DADD R14, R14, -R20 ;  /* 0x000000000e0e7229 */ /* 0x000fd00000000814 */
[----:B------:R-:W-:-:S08]  /*06e0*/  DFMA R14, R4, UR4, R14 ;  /* 0x00000004040e7c2b */ /* 0x000fd0000800000e */
[----:B------:R-:W-:Y:S01]  /*06f0*/  DADD R6, R6, R14 ;  /* 0x0000000006067229 */ /* 0x000fe2000000000e */
[----:B------:R-:W-:Y:S10]  /*0700*/  BRA `(.L_x_6) ;  /* 0x0000000000187947 */ /* 0x000ff40003800000 */
.L_x_5:
[----:B------:R-:W-:Y:S01]  /*0710*/  MOV R4, 0x0 ;  /* 0x0000000000047802 */ /* 0x000fe20000000f00 */
[----:B------:R-:W-:Y:S01]  /*0720*/  IMAD.MOV.U32 R5, RZ, RZ, 0x7ff00000 ;  /* 0x7ff00000ff057424 */ /* 0x000fe200078e00ff */
[----:B------:R-:W-:-:S05]  /*0730*/  LOP3.LUT P0, RZ, R7, 0x7fffffff, RZ, 0xc0, !PT ;  /* 0x7fffffff07ff7812 */ /* 0x000fca000780c0ff */
[----:B------:R-:W-:-:S10]  /*0740*/  DFMA R4, R6, R4, +INF ;  /* 0x7ff000000604742b */ /* 0x000fd40000000004 */
[----:B------:R-:W-:Y:S02]  /*0750*/  FSEL R6, R4, RZ, P0 ;  /* 0x000000ff04067208 */ /* 0x000fe40000000000 */
[----:B------:R-:W-:-:S07]  /*0760*/  FSEL R7, R5, -QNAN , P0 ;  /* 0xfff0000005077808 */ /* 0x000fce0000000000 */
.L_x_6:
[----:B------:R-:W-:Y:S05]  /*0770*/  BSYNC.RECONVERGENT B1 ;  /* 0x0000000000017941 */ /* 0x000fea0003800200 */
.L_x_4:
[----:B------:R-:W0:Y:S01]  /*0780*/  S2UR UR5, SR_CgaCtaId ;  /* 0x00000000000579c3 */ /* 0x000e220000008800 */
[----:B------:R-:W1:Y:S01]  /*0790*/  F2F.F32.F64 R6, R6 ;  /* 0x0000000600067310 */ /* 0x000e620000301000 */
[----:B------:R-:W-:Y:S02]  /*07a0*/  UMOV UR4, 0x400 ;  /* 0x0000040000047882 */ /* 0x000fe40000000000 */
[----:B0-----:R-:W-:-:S06]  /*07b0*/  ULEA UR4, UR5, UR4, 0x18 ;  /* 0x0000000405047291 */ /* 0x001fcc000f8ec0ff */
[----:B------:R-:W-:Y:S01]  /*07c0*/  LEA R3, R2, UR4, 0x2 ;  /* 0x0000000402037c11 */ /* 0x000fe2000f8e10ff */
[----:B------:R-:W-:-:S04]  /*07d0*/  IMAD.IADD R2, R17, 0x1, R2 ;  /* 0x0000000111027824 */ /* 0x000fc800078e0202 */
[----:B-1----:R0:W-:Y:S01]  /*07e0*/  STS [R3], R6 ;  /* 0x0000000603007388 */ /* 0x0021e20000000800 */
[----:B------:R-:W-:-:S13]  /*07f0*/  ISETP.GE.AND P0, PT, R2, 0x4000, PT ;  /* 0x000040000200780c */ /* 0x000fda0003f06270 */
[----:B0-----:R-:W-:Y:S05]  /*0800*/  @!P0 BRA `(.L_x_7) ;  /* 0xfffffff800288947 */ /* 0x001fea000383ffff */
.L_x_1:
[----:B------:R-:W-:Y:S05]  /*0810*/  BSYNC.RECONVERGENT B0 ;  /* 0x0000000000007941 */ /* 0x000fea0003800200 */
.L_x_0:
[----:B------:R-:W-:Y:S01]  /*0820*/  BAR.SYNC.DEFER_BLOCKING 0x0 ;  /* 0x0000000000007b1d */ /* 0x000fe20000010000 */
[----:B------:R-:W-:-:S13]  /*0830*/  ISETP.GT.AND P0, PT, R0, 0x3fff, PT ;  /* 0x00003fff0000780c */ /* 0x000fda0003f04270 */
[----:B------:R-:W-:Y:S05]  /*0840*/  @P0 EXIT ;  /* 0x000000000000094d */ /* 0x000fea0003800000 */
[----:B------:R-:W0:Y:S01]  /*0850*/  S2UR UR5, SR_CgaCtaId ;  /* 0x00000000000579c3 */ /* 0x000e220000008800 */
[----:B------:R-:W-:Y:S01]  /*0860*/  UMOV UR4, 0x400 ;  /* 0x0000040000047882 */ /* 0x000fe20000000000 */
[----:B------:R-:W1:Y:S01]  /*0870*/  LDCU.64 UR6, c[0x0][0x358] ;  /* 0x00006b00ff0677ac */ /* 0x000e620008000a00 */
[----:B0-----:R-:W-:-:S04]  /*0880*/  ULEA UR4, UR5, UR4, 0x18 ;  /* 0x0000000405047291 */ /* 0x001fc8000f8ec0ff */
[----:B-1----:R-:W-:-:S12]  /*0890*/  UIADD3 UR4, UPT, UPT, UR4, 0x20, URZ ;  /* 0x0000002004047890 */ /* 0x002fd8000fffe0ff */
.L_x_9:
[----:B0-----:R-:W0:Y:S02]  /*08a0*/  LDC.64 R14, c[0x0][0x380] ;  /* 0x0000e000ff0e7b82 */ /* 0x001e240000000a00 */
[----:B0-----:R-:W-:-:S05]  /*08b0*/  IMAD.WIDE R14, R0, 0x4, R14 ;  /* 0x00000004000e7825 */ /* 0x001fca00078e020e */
[----:B------:R0:W5:Y:S01]  /*08c0*/  LDG.E R25, desc[UR6][R14.64] ;  /* 0x000000060e197981 */ /* 0x000162000c1e1900 */
[----:B------:R-:W1:Y:S01]  /*08d0*/  I2F.F64 R12, R0 ;  /* 0x00000000000c7312 */ /* 0x000e620000201c00 */
[----:B------:R-:W-:Y:S01]  /*08e0*/  MOV R18, 0x20 ;  /* 0x0000002000127802 */ /* 0x000fe20000000f00 */
[----:B------:R-:W-:Y:S02]  /*08f0*/  IMAD.MOV.U32 R16, RZ, RZ, -0x4000 ;  /* 0xffffc000ff107424 */ /* 0x000fe400078e00ff */
[----:B------:R-:W-:Y:S01]  /*0900*/  IMAD.U32 R19, RZ, RZ, UR4 ;  /* 0x00000004ff137e24 */ /* 0x000fe2000f8e00ff */
[----:B01----:R-:W-:-:S11]  /*0910*/  DADD R2, -RZ, R12 ;  /* 0x00000000ff027229 */ /* 0x003fd6000000010c */
.L_x_8:
[----:B0-----:R-:W0:Y:S01]  /*0920*/  LDS.128 R4, [R19+-0x20] ;  /* 0xffffe00013047984 */ /* 0x001e220000000c00 */
[----:B-1---5:R-:W-:Y:S01]  /*0930*/  F2F.F64.F32 R10, R25 ;  /* 0x00000019000a7310 */ /* 0x022fe20000201800 */
[----:B------:R-:W-:Y:S01]  /*0940*/  DADD R20, R2, 1 ;  /* 0x3ff0000002147429 */ /* 0x000fe20000000000 */
[C---:B------:R-:W-:Y:S01]  /*0950*/  IADD3 R26, PT, PT, R16.reuse, 0x4001, RZ ;  /* 0x00004001101a7810 */ /* 0x040fe20007ffe0ff */
[----:B------:R-:W-:Y:S01]  /*0960*/  UMOV UR8, 0x9999999a ;  /* 0x9999999a00087882 */ /* 0x000fe20000000000 */
[----:B------:R-:W-:Y:S01]  /*0970*/  UMOV UR9, 0x3fb99999 ;  /* 0x3fb9999900097882 */ /* 0x000fe20000000000 */
[----:B------:R-:W-:Y:S01]  /*0980*/  VIADD R29, R16, 0x4002 ;  /* 0x00004002101d7836 */ /* 0x000fe20000000000 */
[----:B------:R-:W-:Y:S02]  /*0990*/  IADD3 R18, PT, PT, R18, 0x40, RZ ;  /* 0x0000004012127810 */ /* 0x000fe40007ffe0ff */
[----:B------:R-:W1:Y:S02]  /*09a0*/  I2F.F64.U32 R8, R26 ;  /* 0x0000001a00087312 */ /* 0x000e640000201800 */
[----:B------:R-:W-:Y:S01]  /*09b0*/  ISETP.NE.AND P0, PT, R18, 0x10020, PT ;  /* 0x000100201200780c */ /* 0x000fe20003f05270 */
[----:B-1----:R-:W-:-:S08]  /*09c0*/  DFMA R8, R8, -UR8, R12 ;  /* 0x8000000808087c2b */ /* 0x002fd0000800000c */
[----:B------:R-:W-:Y:S02]  /*09d0*/  DADD R24, R8, 1 ;  /* 0x3ff0000008187429 */ /* 0x000fe40000000000 */
[----:B------:R1:W-:Y:S08]  /*09e0*/  I2F.F64.U32 R8, R29 ;  /* 0x0000001d00087312 */ /* 0x0003f00000201800 */
[----:B0-----:R-:W0:Y:S01]  /*09f0*/  F2F.F64.F32 R22, R4 ;  /* 0x0000000400167310 */ /* 0x001e220000201800 */
[----:B-1----:R-:W-:Y:S01]  /*0a00*/  IADD3 R29, PT, PT, R16, 0x4004, RZ ;  /* 0x00004004101d7810 */ /* 0x002fe20007ffe0ff */
[----:B0-----:R-:W-:-:S06]  /*0a10*/  DFMA R22, R20, R22, R10 ;  /* 0x000000161416722b */ /* 0x001fcc000000000a */
[----:B------:R-:W-:Y:S08]  /*0a20*/  F2F.F64.F32 R10, R5 ;  /* 0x00000005000a7310 */ /* 0x000ff00000201800 */
[----:B------:R-:W0:Y:S08]  /*0a30*/  F2F.F32.F64 R22, R22 ;  /* 0x0000001600167310 */ /* 0x000e300000301000 */
[----:B0-----:R-:W0:Y:S02]  /*0a40*/  F2F.F64.F32 R20, R22 ;  /* 0x0000001600147310 */ /* 0x001e240000201800 */
[----:B0-----:R-:W-:-:S02]  /*0a50*/  DFMA R24, R24, R10, R20 ;  /* 0x0000000a1818722b */ /* 0x001fc40000000014 */
[----:B------:R-:W-:-:S04]  /*0a60*/  DFMA R20, R8, -UR8, R12 ;  /* 0x8000000808147c2b */ /* 0x000fc8000800000c */
[----:B------:R0:W-:Y:S04]  /*0a70*/  F2F.F64.F32 R10, R6 ;  /* 0x00000006000a7310 */ /* 0x0001e80000201800 */
[----:B------:R-:W-:-:S04]  /*0a80*/  DADD R20, R20, 1 ;  /* 0x3ff0000014147429 */ /* 0x000fc80000000000 */
[----:B------:R-:W1:Y:S01]  /*0a90*/  F2F.F32.F64 R28, R24 ;  /* 0x00000018001c7310 */ /* 0x000e620000301000 */
[----:B0-----:R-:W-:-:S07]  /*0aa0*/  VIADD R6, R16, 0x4003 ;  /* 0x0000400310067836 */ /* 0x001fce0000000000 */
[----:B------:R-:W0:Y:S08]  /*0ab0*/  I2F.F64.U32 R4, R6 ;  /* 0x0000000600047312 */ /* 0x000e300000201800 */
[----:B-1----:R-:W1:Y:S01]  /*0ac0*/  F2F.F64.F32 R8, R28 ;  /* 0x0000001c00087310 */ /* 0x002e620000201800 */
[----:B0-----:R-:W-:Y:S02]  /*0ad0*/  DFMA R4, R4, -UR8, R12 ;  /* 0x8000000804047c2b */ /* 0x001fe4000800000c */
[----:B-1----:R-:W-:Y:S01]  /*0ae0*/  DFMA R26, R20, R10, R8 ;  /* 0x0000000a141a722b */ /* 0x002fe20000000008 */
[----:B------:R-:W0:Y:S04]  /*0af0*/  LDS.128 R8, [R19+-0x10] ;  /* 0xfffff00013087984 */ /* 0x000e280000000c00 */
[----:B------:R-:W-:Y:S01]  /*0b00*/  F2F.F64.F32 R20, R7 ;  /* 0x0000000700147310 */ /* 0x000fe20000201800 */
[----:B------:R-:W-:-:S07]  /*0b10*/  DADD R24, R4, 1 ;  /* 0x3ff0000004187429 */ /* 0x000fce0000000000 */
[----:B------:R1:W2:Y:S08]  /*0b20*/  F2F.F32.F64 R26, R26 ;  /* 0x0000001a001a7310 */ /* 0x0002b00000301000 */
[----:B------:R3:W4:Y:S01]  /*0b30*/  I2F.F64.U32 R4, R29 ;  /* 0x0000001d00047312 */ /* 0x0007220000201800 */
[----:B-1----:R-:W-:-:S07]  /*0b40*/  VIADD R27, R16, 0x4005 ;  /* 0x00004005101b7836 */ /* 0x002fce0000000000 */
[----:B--2---:R-:W1:Y:S01]  /*0b50*/  F2F.F64.F32 R22, R26 ;  /* 0x0000001a00167310 */ /* 0x004e620000201800 */
[----:B---3--:R-:W-:Y:S01]  /*0b60*/  VIADD R29, R16, 0x4006 ;  /* 0x00004006101d7836 */ /* 0x008fe20000000000 */
[----:B----4-:R-:W-:Y:S02]  /*0b70*/  DFMA R4, R4, -UR8, R12 ;  /* 0x8000000804047c2b */ /* 0x010fe4000800000c */
[----:B-1----:R-:W-:-:S04]  /*0b80*/  DFMA R24, R24, R20, R22 ;  /* 0x000000141818722b */ /* 0x002fc80000000016 */
[----:B0-----:R-:W-:Y:S02]  /*0b90*/  F2F.F64.F32 R20, R8 ;  /* 0x0000000800147310 */ /* 0x001fe40000201800 */
[----:B------:R-:W-:-:S06]  /*0ba0*/  DADD R22, R4, 1 ;  /* 0x3ff0000004167429 */ /* 0x000fcc0000000000 */
[----:B------:R-:W0:Y:S08]  /*0bb0*/  F2F.F32.F64 R28, R24 ;  /* 0x00000018001c7310 */ /* 0x000e300000301000 */
[----:B------:R-:W1:Y:S08]  /*0bc0*/  I2F.F64.U32 R4, R27 ;  /* 0x0000001b00047312 */ /* 0x000e700000201800 */
[----:B0-----:R-:W0:Y:S01]  /*0bd0*/  F2F.F64.F32 R6, R28 ;  /* 0x0000001c00067310 */ /* 0x001e220000201800 */
[----:B-1----:R-:W-:-:S02]  /*0be0*/  DFMA R4, R4, -UR8, R12 ;  /* 0x8000000804047c2b */ /* 0x002fc4000800000c */
[----:B0-----:R-:W-:-:S05]  /*0bf0*/  DFMA R22, R22, R20, R6 ;  /* 0x000000141616722b */ /* 0x001fca0000000006 */
[----:B------:R-:W-:Y:S01]  /*0c00*/  F2F.F64.F32 R6, R9 ;  /* 0x0000000900067310 */ /* 0x000fe20000201800 */
[----:B------:R-:W-:-:S07]  /*0c10*/  DADD R24, R4, 1 ;  /* 0x3ff0000004187429 */ /* 0x000fce0000000000 */
[----:B------:R-:W0:Y:S08]  /*0c20*/  F2F.F32.F64 R22, R22 ;  /* 0x0000001600167310 */ /* 0x000e300000301000 */
[----:B------:R1:W-:Y:S08]  /*0c30*/  I2F.F64.U32 R4, R29 ;  /* 0x0000001d00047312 */ /* 0x0003f00000201800 */
[----:B0-----:R-:W0:Y:S01]  /*0c40*/  F2F.F64.F32 R20, R22 ;  /* 0x0000001600147310 */ /* 0x001e220000201800 */
[----:B-1----:R-:W-:Y:S01]  /*0c50*/  VIADD R29, R16, 0x4008 ;  /* 0x00004008101d7836 */ /* 0x002fe20000000000 */
[----:B0-----:R-:W-:-:S02]  /*0c60*/  DFMA R24, R24, R6, R20 ;  /* 0x000000061818722b */ /* 0x001fc40000000014 */
[----:B------:R-:W-:-:S04]  /*0c70*/  DFMA R20, R4, -UR8, R12 ;  /* 0x8000000804147c2b */ /* 0x000fc8000800000c */
[----:B------:R0:W-:Y:S04]  /*0c80*/  F2F.F64.F32 R6, R10 ;  /* 0x0000000a00067310 */ /* 0x0001e80000201800 */
[----:B------:R-:W-:-:S04]  /*0c90*/  DADD R20, R20, 1 ;  /* 0x3ff0000014147429 */ /* 0x000fc80000000000 */
[----:B------:R-:W1:Y:S01]  /*0ca0*/  F2F.F32.F64 R28, R24 ;  /* 0x00000018001c7310 */ /* 0x000e620000301000 */
[----:B0-----:R-:W-:-:S07]  /*0cb0*/  IADD3 R10, PT, PT, R16, 0x4007, RZ ;  /* 0x00004007100a7810 */ /* 0x001fce0007ffe0ff */
[----:B------:R-:W0:Y:S08]  /*0cc0*/  I2F.F64.U32 R8, R10 ;  /* 0x0000000a00087312 */ /* 0x000e300000201800 */
[----:B-1----:R-:W1:Y:S01]  /*0cd0*/  F2F.F64.F32 R4, R28 ;  /* 0x0000001c00047310 */ /* 0x002e620000201800 */
[----:B0-----:R-:W-:Y:S02]  /*0ce0*/  DFMA R8, R8, -UR8, R12 ;  /* 0x8000000808087c2b */ /* 0x001fe4000800000c */
[----:B-1----:R-:W-:Y:S01]  /*0cf0*/  DFMA R26, R20, R6, R4 ;  /* 0x00000006141a722b */ /* 0x002fe20000000004 */
[----:B------:R-:W0:Y:S04]  /*0d00*/  LDS.128 R4, [R19] ;  /* 0x0000000013047984 */ /* 0x000e280000000c00 */
[----:B------:R-:W-:Y:S01]  /*0d10*/  F2F.F64.F32 R20, R11 ;  /* 0x0000000b00147310 */ /* 0x000fe20000201800 */
[----:B------:R-:W-:-:S07]  /*0d20*/  DADD R24, R8, 1 ;  /* 0x3ff0000008187429 */ /* 0x000fce0000000000 */
[----:B------:R1:W2:Y:S08]  /*0d30*/  F2F.F32.F64 R26, R26 ;  /* 0x0000001a001a7310 */ /* 0x0002b00000301000 */
[----:B------:R3:W4:Y:S01]  /*0d40*/  I2F.F64.U32 R8, R29 ;  /* 0x0000001d00087312 */ /* 0x0007220000201800 */
[----:B-1----:R-:W-:-:S07]  /*0d50*/  VIADD R27, R16, 0x4009 ;  /* 0x00004009101b7836 */ /* 0x002fce0000000000 */
[----:B--2---:R-:W1:Y:S01]  /*0d60*/  F2F.F64.F32 R22, R26 ;  /* 0x0000001a00167310 */ /* 0x004e620000201800 */
[----:B---3--:R-:W-:Y:S01]  /*0d70*/  IADD3 R29, PT, PT, R16, 0x400a, RZ ;  /* 0x0000400a101d7810 */ /* 0x008fe20007ffe0ff */
        /* <DEDUP_REMOVED lines=25> */
[----:B------:R0:W1:Y:S04]  /*0f10*/  LDS.128 R8, [R19+0x10] ;  /* 0x0000100013087984 */ /* 0x0000680000000c00 */
[----:B------:R-:W-:Y:S01]  /*0f20*/  F2F.F64.F32 R20, R7 ;  /* 0x0000000700147310 */ /* 0x000fe20000201800 */
[----:B------:R-:W-:Y:S01]  /*0f30*/  DADD R24, R4, 1 ;  /* 0x3ff0000004187429 */ /* 0x000fe20000000000 */
[----:B0-----:R-:W-:-:S06]  /*0f40*/  VIADD R19, R19, 0x40 ;  /* 0x0000004013137836 */ /* 0x001fcc0000000000 */
[----:B------:R0:W2:Y:S08]  /*0f50*/  F2F.F32.F64 R26, R26 ;  /* 0x0000001a001a7310 */ /* 0x0000b00000301000 */
[----:B------:R-:W3:Y:S01]  /*0f60*/  I2F.F64.U32 R4, R29 ;  /* 0x0000001d00047312 */ /* 0x000ee20000201800 */
[----:B0-----:R-:W-:-:S07]  /*0f70*/  IADD3 R27, PT, PT, R16, 0x400d, RZ ;  /* 0x0000400d101b7810 */ /* 0x001fce0007ffe0ff */
[----:B--2---:R0:W2:Y:S01]  /*0f80*/  F2F.F64.F32 R22, R26 ;  /* 0x0000001a00167310 */ /* 0x0040a20000201800 */
[----:B---3--:R-:W-:Y:S01]  /*0f90*/  DFMA R4, R4, -UR8, R12 ;  /* 0x8000000804047c2b */ /* 0x008fe2000800000c */
[----:B0-----:R-:W-:Y:S01]  /*0fa0*/  VIADD R26, R16, 0x400e ;  /* 0x0000400e101a7836 */ /* 0x001fe20000000000 */
[----:B--2---:R-:W-:-:S05]  /*0fb0*/  DFMA R24, R24, R20, R22 ;  /* 0x000000141818722b */ /* 0x004fca0000000016 */
[----:B-1----:R-:W-:Y:S01]  /*0fc0*/  F2F.F64.F32 R20, R8 ;  /* 0x0000000800147310 */ /* 0x002fe20000201800 */
[----:B------:R-:W-:-:S07]  /*0fd0*/  DADD R22, R4, 1 ;  /* 0x3ff0000004167429 */ /* 0x000fce0000000000 */
[----:B------:R-:W0:Y:S08]  /*0fe0*/  F2F.F32.F64 R28, R24 ;  /* 0x00000018001c7310 */ /* 0x000e300000301000 */
[----:B------:R-:W1:Y:S08]  /*0ff0*/  I2F.F64.U32 R4, R27 ;  /* 0x0000001b00047312 */ /* 0x000e700000201800 */
[----:B0-----:R-:W0:Y:S01]  /*1000*/  F2F.F64.F32 R6, R28 ;  /* 0x0000001c00067310 */ /* 0x001e220000201800 */
[----:B-1----:R-:W-:-:S02]  /*1010*/  DFMA R4, R4, -UR8, R12 ;  /* 0x8000000804047c2b */ /* 0x002fc4000800000c */
[----:B0-----:R-:W-:-:S05]  /*1020*/  DFMA R22, R22, R20, R6 ;  /* 0x000000141616722b */ /* 0x001fca0000000006 */
[----:B------:R-:W-:Y:S01]  /*1030*/  F2F.F64.F32 R6, R9 ;  /* 0x0000000900067310 */ /* 0x000fe20000201800 */
[----:B------:R-:W-:-:S07]  /*1040*/  DADD R24, R4, 1 ;  /* 0x3ff0000004187429 */ /* 0x000fce0000000000 */
[----:B------:R0:W1:Y:S08]  /*1050*/  F2F.F32.F64 R23, R22 ;  /* 0x0000001600177310 */ /* 0x0000700000301000 */
[----:B------:R-:W2:Y:S01]  /*1060*/  I2F.F64.U32 R4, R26 ;  /* 0x0000001a00047312 */ /* 0x000ea20000201800 */
[C---:B0-----:R-:W-:Y:S02]  /*1070*/  VIADD R22, R16.reuse, 0x400f ;  /* 0x0000400f10167836 */ /* 0x041fe40000000000 */
[----:B------:R-:W-:-:S05]  /*1080*/  VIADD R16, R16, 0x10 ;  /* 0x0000001010107836 */ /* 0x000fca0000000000 */
[----:B-1----:R-:W0:Y:S01]  /*1090*/  F2F.F64.F32 R20, R23 ;  /* 0x0000001700147310 */ /* 0x002e220000201800 */
[----:B--2---:R-:W-:Y:S02]  /*10a0*/  DFMA R4, R4, -UR8, R12 ;  /* 0x8000000804047c2b */ /* 0x004fe4000800000c */
[----:B0-----:R-:W-:-:S05]  /*10b0*/  DFMA R24, R24, R6, R20 ;  /* 0x000000061818722b */ /* 0x001fca0000000014 */
[----:B------:R-:W-:Y:S01]  /*10c0*/  F2F.F64.F32 R6, R10 ;  /* 0x0000000a00067310 */ /* 0x000fe20000201800 */
[----:B------:R-:W-:-:S07]  /*10d0*/  DADD R8, R4, 1 ;  /* 0x3ff0000004087429 */ /* 0x000fce0000000000 */
[----:B------:R-:W0:Y:S08]  /*10e0*/  F2F.F32.F64 R24, R24 ;  /* 0x0000001800187310 */ /* 0x000e300000301000 */
[----:B------:R-:W1:Y:S08]  /*10f0*/  I2F.F64.U32 R4, R22 ;  /* 0x0000001600047312 */ /* 0x000e700000201800 */
[----:B0-----:R-:W0:Y:S01]  /*1100*/  F2F.F64.F32 R20, R24 ;  /* 0x0000001800147310 */ /* 0x001e220000201800 */
[----:B-1----:R-:W-:Y:S01]  /*1110*/  DFMA R4, R4, -UR8, R12 ;  /* 0x8000000804047c2b */ /* 0x002fe2000800000c */
[----:B------:R-:W-:-:S02]  /*1120*/  UMOV UR9, 0x3ff99999 ;  /* 0x3ff9999900097882 */ /* 0x000fc40000000000 */
[----:B------:R-:W-:Y:S02]  /*1130*/  DADD R2, R2, -UR8 ;  /* 0x8000000802027e29 */ /* 0x000fe40008000000 */
[----:B0-----:R-:W-:Y:S02]  /*1140*/  DFMA R6, R8, R6, R20 ;  /* 0x000000060806722b */ /* 0x001fe40000000014 */
[----:B------:R-:W-:Y:S01]  /*1150*/  F2F.F64.F32 R8, R11 ;  /* 0x0000000b00087310 */ /* 0x000fe20000201800 */
[----:B------:R-:W-:-:S07]  /*1160*/  DADD R4, R4, 1 ;  /* 0x3ff0000004047429 */ /* 0x000fce0000000000 */
[----:B------:R-:W0:Y:S08]  /*1170*/  F2F.F32.F64 R6, R6 ;  /* 0x0000000600067310 */ /* 0x000e300000301000 */
[----:B0-----:R-:W0:Y:S02]  /*1180*/  F2F.F64.F32 R20, R6 ;  /* 0x0000000600147310 */ /* 0x001e240000201800 */
[----:B0-----:R-:W-:-:S06]  /*1190*/  DFMA R4, R4, R8, R20 ;  /* 0x000000080404722b */ /* 0x001fcc0000000014 */
[----:B------:R0:W1:Y:S01]  /*11a0*/  F2F.F32.F64 R25, R4 ;  /* 0x0000000400197310 */ /* 0x0000620000301000 */
[----:B------:R-:W-:Y:S05]  /*11b0*/  @P0 BRA `(.L_x_8) ;  /* 0xfffffff400d80947 */ /* 0x000fea000383ffff */
[----:B-1----:R1:W-:Y:S01]  /*11c0*/  STG.E desc[UR6][R14.64], R25 ;  /* 0x000000190e007986 */ /* 0x0023e2000c101906 */
[----:B------:R-:W-:-:S04]  /*11d0*/  IADD3 R0, PT, PT, R17, R0, RZ ;  /* 0x0000000011007210 */ /* 0x000fc80007ffe0ff */
[----:B------:R-:W-:-:S13]  /*11e0*/  ISETP.GE.AND P0, PT, R0, 0x4000, PT ;  /* 0x000040000000780c */ /* 0x000fda0003f06270 */
[----:B-1----:R-:W-:Y:S05]  /*11f0*/  @!P0 BRA `(.L_x_9) ;  /* 0xfffffff400a88947 */ /* 0x002fea000383ffff */
[----:B------:R-:W-:Y:S05]  /*1200*/  EXIT ;  /* 0x000000000000794d */ /* 0x000fea0003800000 */
        .weak           $__internal_0_$__cuda_sm20_dsqrt_rn_f64_mediumpath_v1
        .type           $__internal_0_$__cuda_sm20_dsqrt_rn_f64_mediumpath_v1,@function
        .size           $__internal_0_$__cuda_sm20_dsqrt_rn_f64_mediumpath_v1,(.L_x_15 - $__internal_0_$__cuda_sm20_dsqrt_rn_f64_mediumpath_v1)
$__internal_0_$__cuda_sm20_dsqrt_rn_f64_mediumpath_v1:
[----:B------:R-:W-:Y:S01]  /*1210*/  ISETP.GE.U32.AND P0, PT, R6, -0x3400000, PT ;  /* 0xfcc000000600780c */ /* 0x000fe20003f06070 */
[----:B------:R-:W-:Y:S01]  /*1220*/  BSSY.RECONVERGENT B2, `(.L_x_10) ;  /* 0x0000026000027945 */ /* 0x000fe20003800200 */
[----:B------:R-:W-:Y:S01]  /*1230*/  IMAD.MOV.U32 R12, RZ, RZ, R14 ;  /* 0x000000ffff0c7224 */ /* 0x000fe200078e000e */
[----:B------:R-:W-:Y:S01]  /*1240*/  MOV R7, R21 ;  /* 0x0000001500077202 */ /* 0x000fe20000000f00 */
[----:B------:R-:W-:-:S09]  /*1250*/  IMAD.MOV.U32 R6, RZ, RZ, R20 ;  /* 0x000000ffff067224 */ /* 0x000fd200078e0014 */
[----:B------:R-:W-:Y:S05]  /*1260*/  @!P0 BRA `(.L_x_11) ;  /* 0x0000000000208947 */ /* 0x000fea0003800000 */
[----:B------:R-:W-:-:S10]  /*1270*/  DFMA.RM R6, R6, R12, R18 ;  /* 0x0000000c0606722b */ /* 0x000fd40000004012 */
[----:B------:R-:W-:-:S05]  /*1280*/  IADD3 R10, P0, PT, R6, 0x1, RZ ;  /* 0x00000001060a7810 */ /* 0x000fca0007f1e0ff */
[----:B------:R-:W-:-:S06]  /*1290*/  IMAD.X R11, RZ, RZ, R7, P0 ;  /* 0x000000ffff0b7224 */ /* 0x000fcc00000e0607 */
[----:B------:R-:W-:-:S08]  /*12a0*/  DFMA.RP R8, -R6, R10, R8 ;  /* 0x0000000a0608722b */ /* 0x000fd00000008108 */
[----:B------:R-:W-:-:S06]  /*12b0*/  DSETP.GT.AND P0, PT, R8, RZ, PT ;  /* 0x000000ff0800722a */ /* 0x000fcc0003f04000 */
[----:B------:R-:W-:Y:S02]  /*12c0*/  FSEL R6, R10, R6, P0 ;  /* 0x000000060a067208 */ /* 0x000fe40000000000 */
[----:B------:R-:W-:Y:S01]  /*12d0*/  FSEL R7, R11, R7, P0 ;  /* 0x000000070b077208 */ /* 0x000fe20000000000 */
[----:B------:R-:W-:Y:S06]  /*12e0*/  BRA `(.L_x_12) ;  /* 0x0000000000647947 */ /* 0x000fec0003800000 */
.L_x_11:
[----:B------:R-:W-:-:S14]  /*12f0*/  DSETP.NE.AND P0, PT, R8, RZ, PT ;  /* 0x000000ff0800722a */ /* 0x000fdc0003f05000 */
[----:B------:R-:W-:Y:S05]  /*1300*/  @!P0 BRA `(.L_x_13) ;  /* 0x0000000000588947 */ /* 0x000fea0003800000 */
[----:B------:R-:W-:-:S13]  /*1310*/  ISETP.GE.AND P0, PT, R9, RZ, PT ;  /* 0x000000ff0900720c */ /* 0x000fda0003f06270 */
[----:B------:R-:W-:Y:S01]  /*1320*/  @!P0 IMAD.MOV.U32 R6, RZ, RZ, 0x0 ;  /* 0x00000000ff068424 */ /* 0x000fe200078e00ff */
[----:B------:R-:W-:Y:S01]  /*1330*/  @!P0 MOV R7, 0xfff80000 ;  /* 0xfff8000000078802 */ /* 0x000fe20000000f00 */
[----:B------:R-:W-:Y:S06]  /*1340*/  @!P0 BRA `(.L_x_12) ;  /* 0x00000000004c8947 */ /* 0x000fec0003800000 */
[----:B------:R-:W-:-:S13]  /*1350*/  ISETP.GT.AND P0, PT, R9, 0x7fefffff, PT ;  /* 0x7fefffff0900780c */ /* 0x000fda0003f04270 */
[----:B------:R-:W-:Y:S05]  /*1360*/  @P0 BRA `(.L_x_13) ;  /* 0x0000000000400947 */ /* 0x000fea0003800000 */
[----:B------:R-:W-:Y:S01]  /*1370*/  DMUL R6, R8, 8.11296384146066816958e+31 ;  /* 0x4690000008067828 */ /* 0x000fe20000000000 */
[----:B------:R-:W-:Y:S01]  /*1380*/  MOV R12, 0x0 ;  /* 0x00000000000c7802 */ /* 0x000fe20000000f00 */
[----:B------:R-:W-:Y:S02]  /*1390*/  IMAD.MOV.U32 R8, RZ, RZ, RZ ;  /* 0x000000ffff087224 */ /* 0x000fe400078e00ff */
[----:B------:R-:W-:Y:S02]  /*13a0*/  IMAD.MOV.U32 R13, RZ, RZ, 0x3fd80000 ;  /* 0x3fd80000ff0d7424 */ /* 0x000fe400078e00ff */
[----:B------:R-:W0:Y:S02]  /*13b0*/  MUFU.RSQ64H R9, R7 ;  /* 0x0000000700097308 */ /* 0x000e240000001c00 */
[----:B0-----:R-:W-:-:S08]  /*13c0*/  DMUL R10, R8, R8 ;  /* 0x00000008080a7228 */ /* 0x001fd00000000000 */
[----:B------:R-:W-:-:S08]  /*13d0*/  DFMA R10, R6, -R10, 1 ;  /* 0x3ff00000060a742b */ /* 0x000fd0000000080a */
[----:B------:R-:W-:Y:S02]  /*13e0*/  DFMA R12, R10, R12, 0.5 ;  /* 0x3fe000000a0c742b */ /* 0x000fe4000000000c */
[----:B------:R-:W-:-:S08]  /*13f0*/  DMUL R10, R8, R10 ;  /* 0x0000000a080a7228 */ /* 0x000fd00000000000 */
[----:B------:R-:W-:-:S08]  /*1400*/  DFMA R10, R12, R10, R8 ;  /* 0x0000000a0c0a722b */ /* 0x000fd00000000008 */
[----:B------:R-:W-:Y:S02]  /*1410*/  DMUL R8, R6, R10 ;  /* 0x0000000a06087228 */ /* 0x000fe40000000000 */
[----:B------:R-:W-:-:S06]  /*1420*/  IADD3 R11, PT, PT, R11, -0x100000, RZ ;  /* 0xfff000000b0b7810 */ /* 0x000fcc0007ffe0ff */
[----:B------:R-:W-:-:S08]  /*1430*/  DFMA R12, R8, -R8, R6 ;  /* 0x80000008080c722b */ /* 0x000fd00000000006 */
[----:B------:R-:W-:-:S10]  /*1440*/  DFMA R6, R10, R12, R8 ;  /* 0x0000000c0a06722b */ /* 0x000fd40000000008 */
[----:B------:R-:W-:Y:S01]  /*1450*/  VIADD R7, R7, 0xfcb00000 ;  /* 0xfcb0000007077836 */ /* 0x000fe20000000000 */
[----:B------:R-:W-:Y:S06]  /*1460*/  BRA `(.L_x_12) ;  /* 0x0000000000047947 */ /* 0x000fec0003800000 */
.L_x_13:
[----:B------:R-:W-:-:S11]  /*1470*/  DADD R6, R8, R8 ;  /* 0x0000000008067229 */ /* 0x000fd60000000008 */
.L_x_12:
[----:B------:R-:W-:Y:S05]  /*1480*/  BSYNC.RECONVERGENT B2 ;  /* 0x0000000000027941 */ /* 0x000fea0003800200 */
.L_x_10:
[----:B------:R-:W-:Y:S01]  /*1490*/  HFMA2 R5, -RZ, RZ, 0, 0 ;  /* 0x00000000ff057431 */ /* 0x000fe200000001ff */
[----:B------:R-:W-:Y:S01]  /*14a0*/  MOV R10, R6 ;  /* 0x00000006000a7202 */ /* 0x000fe20000000f00 */
[----:B------:R-:W-:Y:S02]  /*14b0*/  IMAD.MOV.U32 R11, RZ, RZ, R7 ;  /* 0x000000ffff0b7224 */ /* 0x000fe400078e0007 */
[----:B------:R-:W-:Y:S05]  /*14c0*/  RET.REL.NODEC R4 `(_Z4calcPf) ;  /* 0xffffffe804cc7950 */ /* 0x000fea0003c3ffff */
.L_x_14:
[----:B------:R-:W-:-:S00]  /*14d0*/  BRA `(.L_x_14) ;  /* 0xfffffffc00fc7947 */ /* 0x000fc0000383ffff */
[----:B------:R-:W-:-:S00]  /*14e0*/  NOP ;  /* 0x0000000000007918 */ /* 0x000fc00000000000 */
        /* <DEDUP_REMOVED lines=9> */
.L_x_15:


//--------------------- .nv.shared._Z4calcPf      --------------------------
	.section	.nv.shared._Z4calcPf,"aw",@nobits
	.sectionflags	@""
	.align	16
	.zero		1024


//--------------------- .nv.shared.reserved.0     --------------------------
	.section	.nv.shared.reserved.0,"aw",@nobits
	.weak		__nv_reservedSMEM_offset_0_alias
	.size		__nv_reservedSMEM_offset_0_alias, 0, 64
	.other		__nv_reservedSMEM_offset_0_alias,@"STO_CUDA_RESERVED_SHARED STV_DEFAULT"
__nv_reservedSMEM_offset_0_alias:
	.zero		0
	.zero		64


//--------------------- .nv.constant0._Z4calcPf   --------------------------
	.section	.nv.constant0._Z4calcPf,"a",@progbits
	.sectionflags	@""
	.align	4
.nv.constant0._Z4calcPf:
	.zero		904


//--------------------- SYMBOLS --------------------------

	.type		.nv.reservedSmem.offset0,@object
	.size		.nv.reservedSmem.offset0,0x4
	.type		.nv.reservedSmem.cap,@object
	.size		.nv.reservedSmem.cap,0x4
